//
// Generated by NVIDIA NVVM Compiler
//
// Compiler Build ID: CL-36424714
// Cuda compilation tools, release 13.0, V13.0.88
// Based on NVVM 20.0.0
//

.version 9.0
.target sm_100
.address_size 64

	// .globl	_Z5twicePfm

.visible .entry _Z5twicePfm(
	.param .u64 .ptr .align 1 _Z5twicePfm_param_0,
	.param .u64 _Z5twicePfm_param_1
)
{
	.reg .pred 	%p<2>;
	.reg .b32 	%r<5>;
	.reg .b32 	%f<3>;
	.reg .b64 	%rd<7>;

	ld.param.u64 	%rd2, [_Z5twicePfm_param_0];
	ld.param.u64 	%rd3, [_Z5twicePfm_param_1];
	mov.u32 	%r1, %ctaid.x;
	mov.u32 	%r2, %ntid.x;
	mov.u32 	%r3, %tid.x;
	mad.lo.s32 	%r4, %r1, %r2, %r3;
	cvt.s64.s32 	%rd1, %r4;
	setp.le.u64 	%p1, %rd3, %rd1;
	@%p1 bra 	$L__BB0_2;
	cvta.to.global.u64 	%rd4, %rd2;
	shl.b64 	%rd5, %rd1, 2;
	add.s64 	%rd6, %rd4, %rd5;
	ld.global.f32 	%f1, [%rd6];
	add.f32 	%f2, %f1, %f1;
	st.global.f32 	[%rd6], %f2;
$L__BB0_2:
	ret;

}


// ===== COMPILED SASS (sm_100) =====

	.target	sm_100

	.elftype	@"ET_EXEC"


//--------------------- .note.nv.tkinfo           --------------------------
	.section	.note.nv.tkinfo,"",@"SHT_NOTE"
	.sectionflags	@"SHF_NOTE_NV_TKINFO"
	.tkinfo
        /*0018*/ 	.word	0x00000002
        /*0030*/ 	.string	""
        /*0030*/ 	.string	"ptxas"
        /*0030*/ 	.string	"Cuda compilation tools, release 13.0, V13.0.88"
        /*0030*/ 	.string	"Build cuda_13.0.r13.0/compiler.36424714_0"
        /*0030*/ 	.string	"-arch sm_100 -m 64 "



//--------------------- .note.nv.cuinfo           --------------------------
	.section	.note.nv.cuinfo,"",@"SHT_NOTE"
	.sectionflags	@"SHF_NOTE_NV_CUINFO"
        /*0018*/ 	.short	0x0002
        /*001a*/ 	.short	0x0064
        /*001c*/ 	.short	0x0082
	.zero		2


//--------------------- .nv.info                  --------------------------
	.section	.nv.info,"",@"SHT_CUDA_INFO"
	.align	4


	//----- nvinfo : EIATTR_REGCOUNT
	.align		4
        /*0000*/ 	.byte	0x04, 0x2f
        /*0002*/ 	.short	(.L_1 - .L_0)
	.align		4
.L_0:
        /*0004*/ 	.word	index@(_Z5twicePfm)
        /*0008*/ 	.word	0x00000008


	//----- nvinfo : EIATTR_FRAME_SIZE
	.align		4
.L_1:
        /*000c*/ 	.byte	0x04, 0x11
        /*000e*/ 	.short	(.L_3 - .L_2)
	.align		4
.L_2:
        /*0010*/ 	.word	index@(_Z5twicePfm)
        /*0014*/ 	.word	0x00000000


	//----- nvinfo : EIATTR_MIN_STACK_SIZE
	.align		4
.L_3:
        /*0018*/ 	.byte	0x04, 0x12
        /*001a*/ 	.short	(.L_5 - .L_4)
	.align		4
.L_4:
        /*001c*/ 	.word	index@(_Z5twicePfm)
        /*0020*/ 	.word	0x00000000
.L_5:


//--------------------- .nv.compat                --------------------------
	.section	.nv.compat,"",@"SHT_CUDA_COMPAT_INFO"
	.align	4
        /*0000*/ 	.byte	0x02, 0x09, 0x00, 0x00, 0x02, 0x02, 0x01, 0x00, 0x02, 0x05, 0x05, 0x00, 0x03, 0x07, 0x01, 0x01
        /*0010*/ 	.byte	0x02, 0x03, 0x00, 0x00, 0x02, 0x06, 0x01, 0x00, 0x04, 0x0b, 0x08, 0x00, 0x09, 0x00, 0x00, 0x00
        /*0020*/ 	.byte	0x00, 0x00, 0x00, 0x00


//--------------------- .nv.info._Z5twicePfm      --------------------------
	.section	.nv.info._Z5twicePfm,"",@"SHT_CUDA_INFO"
	.sectionflags	@""
	.align	4


	//----- nvinfo : EIATTR_CUDA_API_VERSION
	.align		4
        /*0000*/ 	.byte	0x04, 0x37
        /*0002*/ 	.short	(.L_7 - .L_6)
.L_6:
        /*0004*/ 	.word	0x00000082


	//----- nvinfo : EIATTR_KPARAM_INFO
	.align		4
.L_7:
        /*0008*/ 	.byte	0x04, 0x17
        /*000a*/ 	.short	(.L_9 - .L_8)
.L_8:
        /*000c*/ 	.word	0x00000000
        /*0010*/ 	.short	0x0001
        /*0012*/ 	.short	0x0008
        /*0014*/ 	.byte	0x00, 0xf0, 0x21, 0x00


	//----- nvinfo : EIATTR_KPARAM_INFO
	.align		4
.L_9:
        /*0018*/ 	.byte	0x04, 0x17
        /*001a*/ 	.short	(.L_11 - .L_10)
.L_10:
        /*001c*/ 	.word	0x00000000
        /*0020*/ 	.short	0x0000
        /*0022*/ 	.short	0x0000
        /*0024*/ 	.byte	0x00, 0xf5, 0x21, 0x00


	//----- nvinfo : EIATTR_SPARSE_MMA_MASK
	.align		4
.L_11:
        /*0028*/ 	.byte	0x03, 0x50
        /*002a*/ 	.short	0x0000


	//----- nvinfo : EIATTR_MAXREG_COUNT
	.align		4
        /*002c*/ 	.byte	0x03, 0x1b
        /*002e*/ 	.short	0x00ff


	//----- nvinfo : EIATTR_MERCURY_ISA_VERSION
	.align		4
        /*0030*/ 	.byte	0x03, 0x5f
        /*0032*/ 	.short	0x0101


	//----- nvinfo : EIATTR_VRC_CTA_INIT_COUNT
	.align		4
        /*0034*/ 	.byte	0x02, 0x4a
	.zero		1
	.zero		1


	//----- nvinfo : EIATTR_EXIT_INSTR_OFFSETS
	.align		4
        /*0038*/ 	.byte	0x04, 0x1c
        /*003a*/ 	.short	(.L_13 - .L_12)


	//   ....[0]....
.L_12:
        /*003c*/ 	.word	0x00000090


	//   ....[1]....
        /*0040*/ 	.word	0x00000110


	//----- nvinfo : EIATTR_CBANK_PARAM_SIZE
	.align		4
.L_13:
        /*0044*/ 	.byte	0x03, 0x19
        /*0046*/ 	.short	0x0010


	//----- nvinfo : EIATTR_PARAM_CBANK
	.align		4
        /*0048*/ 	.byte	0x04, 0x0a
        /*004a*/ 	.short	(.L_15 - .L_14)
	.align		4
.L_14:
        /*004c*/ 	.word	index@(.nv.constant0._Z5twicePfm)
        /*0050*/ 	.short	0x0380
        /*0052*/ 	.short	0x0010


	//----- nvinfo : EIATTR_SW_WAR
	.align		4
.L_15:
        /*0054*/ 	.byte	0x04, 0x36
        /*0056*/ 	.short	(.L_17 - .L_16)
.L_16:
        /*0058*/ 	.word	0x00000008
.L_17:


//--------------------- .nv.callgraph             --------------------------
	.section	.nv.callgraph,"",@"SHT_CUDA_CALLGRAPH"
	.align	4
	.sectionentsize	8
	.align		4
        /*0000*/ 	.word	0x00000000
	.align		4
        /*0004*/ 	.word	0xffffffff
	.align		4
        /*0008*/ 	.word	0x00000000
	.align		4
        /*000c*/ 	.word	0xfffffffe
	.align		4
        /*0010*/ 	.word	0x00000000
	.align		4
        /*0014*/ 	.word	0xfffffffd
	.align		4
        /*0018*/ 	.word	0x00000000
	.align		4
        /*001c*/ 	.word	0xfffffffc


//--------------------- .text._Z5twicePfm         --------------------------
	.section	.text._Z5twicePfm,"ax",@progbits
	.align	128
        .global         _Z5twicePfm
        .type           _Z5twicePfm,@function
        .size           _Z5twicePfm,(.L_x_1 - _Z5twicePfm)
        .other          _Z5twicePfm,@"STO_CUDA_ENTRY STV_DEFAULT"
_Z5twicePfm:
.text._Z5twicePfm:
[----:B------:R-:W-:Y:S01]  /*0000*/  LDC R1, c[0x0][0x37c] ;  /* 0x0000df00ff017b82 */ /* 0x000fe20000000800 */
[----:B------:R-:W0:Y:S07]  /*0010*/  S2R R3, SR_TID.X ;  /* 0x0000000000037919 */ /* 0x000e2e0000002100 */
[----:B------:R-:W0:Y:S01]  /*0020*/  S2UR UR4, SR_CTAID.X ;  /* 0x00000000000479c3 */ /* 0x000e220000002500 */
[----:B------:R-:W1:Y:S07]  /*0030*/  LDCU.64 UR6, c[0x0][0x388] ;  /* 0x00007100ff0677ac */ /* 0x000e6e0008000a00 */
[----:B------:R-:W0:Y:S02]  /*0040*/  LDC R0, c[0x0][0x360] ;  /* 0x0000d800ff007b82 */ /* 0x000e240000000800 */
[----:B0-----:R-:W-:-:S05]  /*0050*/  IMAD R0, R0, UR4, R3 ;  /* 0x0000000400007c24 */ /* 0x001fca000f8e0203 */
[----:B-1----:R-:W-:Y:S02]  /*0060*/  ISETP.GE.U32.AND P0, PT, R0, UR6, PT ;  /* 0x0000000600007c0c */ /* 0x002fe4000bf06070 */
[----:B------:R-:W-:-:S04]  /*0070*/  SHF.R.S32.HI R3, RZ, 0x1f, R0 ;  /* 0x0000001fff037819 */ /* 0x000fc80000011400 */
[----:B------:R-:W-:-:S13]  /*0080*/  ISETP.GE.U32.AND.EX P0, PT, R3, UR7, PT, P0 ;  /* 0x0000000703007c0c */ /* 0x000fda000bf06100 */
[----:B------:R-:W-:Y:S05]  /*0090*/  @P0 EXIT ;  /* 0x000000000000094d */ /* 0x000fea0003800000 */
[----:B------:R-:W0:Y:S01]  /*00a0*/  LDCU.64 UR6, c[0x0][0x380] ;  /* 0x00007000ff0677ac */ /* 0x000e220008000a00 */
[----:B------:R-:W1:Y:S01]  /*00b0*/  LDCU.64 UR4, c[0x0][0x358] ;  /* 0x00006b00ff0477ac */ /* 0x000e620008000a00 */
[----:B0-----:R-:W-:-:S04]  /*00c0*/  LEA R2, P0, R0, UR6, 0x2 ;  /* 0x0000000600027c11 */ /* 0x001fc8000f8010ff */
[----:B------:R-:W-:-:S05]  /*00d0*/  LEA.HI.X R3, R0, UR7, R3, 0x2, P0 ;  /* 0x0000000700037c11 */ /* 0x000fca00080f1403 */
[----:B-1----:R-:W2:Y:S02]  /*00e0*/  LDG.E R0, desc[UR4][R2.64] ;  /* 0x0000000402007981 */ /* 0x002ea4000c1e1900 */
[----:B--2---:R-:W-:-:S05]  /*00f0*/  FADD R5, R0, R0 ;  /* 0x0000000000057221 */ /* 0x004fca0000000000 */
[----:B------:R-:W-:Y:S01]  /*0100*/  STG.E desc[UR4][R2.64], R5 ;  /* 0x0000000502007986 */ /* 0x000fe2000c101904 */
[----:B------:R-:W-:Y:S05]  /*0110*/  EXIT ;  /* 0x000000000000794d */ /* 0x000fea0003800000 */
.L_x_0:
[----:B------:R-:W-:-:S00]  /*0120*/  BRA `(.L_x_0) ;  /* 0xfffffffc00fc7947 */ /* 0x000fc0000383ffff */
[----:B------:R-:W-:-:S00]  /*0130*/  NOP ;  /* 0x0000000000007918 */ /* 0x000fc00000000000 */
        /* <DEDUP_REMOVED lines=12> */
.L_x_1:


//--------------------- .nv.shared.reserved.0     --------------------------
	.section	.nv.shared.reserved.0,"aw",@nobits
	.weak		__nv_reservedSMEM_offset_0_alias
	.size		__nv_reservedSMEM_offset_0_alias, 0, 64
	.other		__nv_reservedSMEM_offset_0_alias,@"STO_CUDA_RESERVED_SHARED STV_DEFAULT"
__nv_reservedSMEM_offset_0_alias:
	.zero		0
	.zero		64


//--------------------- .nv.constant0._Z5twicePfm --------------------------
	.section	.nv.constant0._Z5twicePfm,"a",@progbits
	.sectionflags	@""
	.align	4
.nv.constant0._Z5twicePfm:
	.zero		912


//--------------------- SYMBOLS --------------------------

	.type		.nv.reservedSmem.offset0,@object
	.size		.nv.reservedSmem.offset0,0x4
